	.headerflags	@"EF_CUDA_TEXMODE_UNIFIED EF_CUDA_64BIT_ADDRESS EF_CUDA_ACCELERATORS EF_CUDA_SM90 EF_CUDA_VIRTUAL_SM(EF_CUDA_SM90)"
	.elftype	@"ET_EXEC"


//--------------------- .nv.info                  --------------------------
	.section	.nv.info,"",@"SHT_CUDA_INFO"
	.align	4


	//----- nvinfo : EIATTR_REGCOUNT
	.align		4
        /*0000*/ 	.byte	0x04, 0x2f
        /*0002*/ 	.short	(.L_3 - .L_2)
	.align		4
.L_2:
        /*0004*/ 	.word	index@(triton_poi_fused__native_batch_norm_legit_no_training_relu_0)
        /*0008*/ 	.word	0x00000010


	//----- nvinfo : EIATTR_MIN_STACK_SIZE
	.align		4
.L_3:
        /*000c*/ 	.byte	0x04, 0x12
        /*000e*/ 	.short	(.L_5 - .L_4)
	.align		4
.L_4:
        /*0010*/ 	.word	index@(triton_poi_fused__native_batch_norm_legit_no_training_relu_0)
        /*0014*/ 	.word	0x00000000


	//----- nvinfo : EIATTR_FRAME_SIZE
	.align		4
.L_5:
        /*0018*/ 	.byte	0x04, 0x11
        /*001a*/ 	.short	(.L_7 - .L_6)
	.align		4
.L_6:
        /*001c*/ 	.word	index@(triton_poi_fused__native_batch_norm_legit_no_training_relu_0)
        /*0020*/ 	.word	0x00000000


	//----- nvinfo : EIATTR_MIN_STACK_SIZE
	.align		4
.L_7:
        /*0024*/ 	.byte	0x04, 0x12
        /*0026*/ 	.short	(.L_9 - .L_8)
	.align		4
.L_8:
        /*0028*/ 	.word	index@(triton_poi_fused__native_batch_norm_legit_no_training_relu_0)
        /*002c*/ 	.word	0x00000000
.L_9:


//--------------------- .nv.info.triton_poi_fused__native_batch_norm_legit_no_training_relu_0 --------------------------
	.section	.nv.info.triton_poi_fused__native_batch_norm_legit_no_training_relu_0,"",@"SHT_CUDA_INFO"
	.sectionflags	@""
	.align	4


	//----- nvinfo : EIATTR_CUDA_API_VERSION
	.align		4
        /*0000*/ 	.byte	0x04, 0x37
        /*0002*/ 	.short	(.L_11 - .L_10)
.L_10:
        /*0004*/ 	.word	0x0000007c


	//----- nvinfo : EIATTR_KPARAM_INFO
	.align		4
.L_11:
        /*0008*/ 	.byte	0x04, 0x17
        /*000a*/ 	.short	(.L_13 - .L_12)
.L_12:
        /*000c*/ 	.word	0x00000000
        /*0010*/ 	.short	0x0006
        /*0012*/ 	.short	0x0030
        /*0014*/ 	.byte	0x00, 0xf0, 0x11, 0x00


	//----- nvinfo : EIATTR_KPARAM_INFO
	.align		4
.L_13:
        /*0018*/ 	.byte	0x04, 0x17
        /*001a*/ 	.short	(.L_15 - .L_14)
.L_14:
        /*001c*/ 	.word	0x00000000
        /*0020*/ 	.short	0x0005
        /*0022*/ 	.short	0x0028
        /*0024*/ 	.byte	0x00, 0xf4, 0x21, 0x00


	//----- nvinfo : EIATTR_KPARAM_INFO
	.align		4
.L_15:
        /*0028*/ 	.byte	0x04, 0x17
        /*002a*/ 	.short	(.L_17 - .L_16)
.L_16:
        /*002c*/ 	.word	0x00000000
        /*0030*/ 	.short	0x0004
        /*0032*/ 	.short	0x0020
        /*0034*/ 	.byte	0x00, 0xf4, 0x21, 0x00


	//----- nvinfo : EIATTR_KPARAM_INFO
	.align		4
.L_17:
        /*0038*/ 	.byte	0x04, 0x17
        /*003a*/ 	.short	(.L_19 - .L_18)
.L_18:
        /*003c*/ 	.word	0x00000000
        /*0040*/ 	.short	0x0003
        /*0042*/ 	.short	0x0018
        /*0044*/ 	.byte	0x00, 0xf4, 0x21, 0x00


	//----- nvinfo : EIATTR_KPARAM_INFO
	.align		4
.L_19:
        /*0048*/ 	.byte	0x04, 0x17
        /*004a*/ 	.short	(.L_21 - .L_20)
.L_20:
        /*004c*/ 	.word	0x00000000
        /*0050*/ 	.short	0x0002
        /*0052*/ 	.short	0x0010
        /*0054*/ 	.byte	0x00, 0xf4, 0x21, 0x00


	//----- nvinfo : EIATTR_KPARAM_INFO
	.align		4
.L_21:
        /*0058*/ 	.byte	0x04, 0x17
        /*005a*/ 	.short	(.L_23 - .L_22)
.L_22:
        /*005c*/ 	.word	0x00000000
        /*0060*/ 	.short	0x0001
        /*0062*/ 	.short	0x0008
        /*0064*/ 	.byte	0x00, 0xf4, 0x21, 0x00


	//----- nvinfo : EIATTR_KPARAM_INFO
	.align		4
.L_23:
        /*0068*/ 	.byte	0x04, 0x17
        /*006a*/ 	.short	(.L_25 - .L_24)
.L_24:
        /*006c*/ 	.word	0x00000000
        /*0070*/ 	.short	0x0000
        /*0072*/ 	.short	0x0000
        /*0074*/ 	.byte	0x00, 0xf4, 0x21, 0x00


	//----- nvinfo : EIATTR_SPARSE_MMA_MASK
	.align		4
.L_25:
        /*0078*/ 	.byte	0x03, 0x50
        /*007a*/ 	.short	0x0000


	//----- nvinfo : EIATTR_MAXREG_COUNT
	.align		4
        /*007c*/ 	.byte	0x03, 0x1b
        /*007e*/ 	.short	0x00ff


	//----- nvinfo : EIATTR_EXIT_INSTR_OFFSETS
	.align		4
        /*0080*/ 	.byte	0x04, 0x1c
        /*0082*/ 	.short	(.L_27 - .L_26)


	//   ....[0]....
.L_26:
        /*0084*/ 	.word	0x000002f0


	//----- nvinfo : EIATTR_REQNTID
	.align		4
.L_27:
        /*0088*/ 	.byte	0x04, 0x10
        /*008a*/ 	.short	(.L_29 - .L_28)
.L_28:
        /*008c*/ 	.word	0x00000080
        /*0090*/ 	.word	0x00000001
        /*0094*/ 	.word	0x00000001


	//----- nvinfo : EIATTR_CBANK_PARAM_SIZE
	.align		4
.L_29:
        /*0098*/ 	.byte	0x03, 0x19
        /*009a*/ 	.short	0x0034


	//----- nvinfo : EIATTR_PARAM_CBANK
	.align		4
        /*009c*/ 	.byte	0x04, 0x0a
        /*009e*/ 	.short	(.L_31 - .L_30)
	.align		4
.L_30:
        /*00a0*/ 	.word	index@(.nv.constant0.triton_poi_fused__native_batch_norm_legit_no_training_relu_0)
        /*00a4*/ 	.short	0x0210
        /*00a6*/ 	.short	0x0034


	//----- nvinfo : EIATTR_SW_WAR
	.align		4
.L_31:
        /*00a8*/ 	.byte	0x04, 0x36
        /*00aa*/ 	.short	(.L_33 - .L_32)
.L_32:
        /*00ac*/ 	.word	0x00000008
.L_33:


//--------------------- .nv.callgraph             --------------------------
	.section	.nv.callgraph,"",@"SHT_CUDA_CALLGRAPH"
	.align	4
	.sectionentsize	8
	.align		4
        /*0000*/ 	.word	0x00000000
	.align		4
        /*0004*/ 	.word	0xffffffff
	.align		4
        /*0008*/ 	.word	0x00000000
	.align		4
        /*000c*/ 	.word	0xfffffffe
	.align		4
        /*0010*/ 	.word	0x00000000
	.align		4
        /*0014*/ 	.word	0xfffffffd
	.align		4
        /*0018*/ 	.word	0x00000000
	.align		4
        /*001c*/ 	.word	0xfffffffc


//--------------------- .nv.constant4             --------------------------
	.section	.nv.constant4,"a",@progbits
	.align	8
	.align		8
.nv.constant4:
        /*0000*/ 	.dword	_$_str
	.align		8
        /*0008*/ 	.dword	_$_str_$_2


//--------------------- .text.triton_poi_fused__native_batch_norm_legit_no_training_relu_0 --------------------------
	.section	.text.triton_poi_fused__native_batch_norm_legit_no_training_relu_0,"ax",@progbits
	.align	128
        .global         triton_poi_fused__native_batch_norm_legit_no_training_relu_0
        .type           triton_poi_fused__native_batch_norm_legit_no_training_relu_0,@function
        .size           triton_poi_fused__native_batch_norm_legit_no_training_relu_0,(.L_x_1 - triton_poi_fused__native_batch_norm_legit_no_training_relu_0)
        .other          triton_poi_fused__native_batch_norm_legit_no_training_relu_0,@"STO_CUDA_ENTRY STV_DEFAULT"
triton_poi_fused__native_batch_norm_legit_no_training_relu_0:
.text.triton_poi_fused__native_batch_norm_legit_no_training_relu_0:
[----:B------:R-:W-:Y:S01]  /*0000*/  LDC R1, c[0x0][0x28] ;  /* 0x00000a00ff017b82 */ /* 0x000fe20000000800 */
[----:B------:R-:W1:Y:S07]  /*0010*/  S2R R0, SR_TID.X ;  /* 0x0000000000007919 */ /* 0x000e6e0000002100 */
[----:B------:R-:W2:Y:S01]  /*0020*/  LDC.64 R6, c[0x0][0x220] ;  /* 0x00008800ff067b82 */ /* 0x000ea20000000a00 */
[----:B------:R-:W-:Y:S01]  /*0030*/  ULDC.64 UR4, c[0x0][0x208] ;  /* 0x0000820000047ab9 */ /* 0x000fe20000000a00 */
[----:B------:R-:W3:Y:S06]  /*0040*/  S2R R3, SR_CTAID.X ;  /* 0x0000000000037919 */ /* 0x000eec0000002500 */
[----:B------:R-:W4:Y:S08]  /*0050*/  LDC.64 R4, c[0x0][0x218] ;  /* 0x00008600ff047b82 */ /* 0x000f300000000a00 */
[----:B------:R-:W5:Y:S08]  /*0060*/  LDC.64 R8, c[0x0][0x228] ;  /* 0x00008a00ff087b82 */ /* 0x000f700000000a00 */
[----:B------:R-:W5:Y:S01]  /*0070*/  LDC.64 R10, c[0x0][0x230] ;  /* 0x00008c00ff0a7b82 */ /* 0x000f620000000a00 */
[----:B-1----:R-:W-:-:S02]  /*0080*/  LOP3.LUT R0, R0, 0x7f, RZ, 0xc0, !PT ;  /* 0x0000007f00007812 */ /* 0x002fc400078ec0ff */
[----:B---3--:R-:W-:Y:S02]  /*0090*/  SHF.R.S32.HI R2, RZ, 0x18, R3 ;  /* 0x00000018ff027819 */ /* 0x008fe40000011403 */
[----:B------:R-:W-:Y:S02]  /*00a0*/  LEA R0, R3, R0, 0x7 ;  /* 0x0000000003007211 */ /* 0x000fe400078e38ff */
[----:B------:R-:W-:-:S04]  /*00b0*/  SGXT R3, R2, 0x1 ;  /* 0x000000010203781a */ /* 0x000fc80000000200 */
[----:B------:R-:W-:-:S04]  /*00c0*/  LEA.HI R3, R3, R0, RZ, 0xa ;  /* 0x0000000003037211 */ /* 0x000fc800078f50ff */
[----:B------:R-:W-:-:S04]  /*00d0*/  SHF.R.S32.HI R3, RZ, 0xa, R3 ;  /* 0x0000000aff037819 */ /* 0x000fc80000011403 */
[----:B------:R-:W-:-:S04]  /*00e0*/  LEA.HI R2, R3, R3, RZ, 0x2 ;  /* 0x0000000303027211 */ /* 0x000fc800078f10ff */
[----:B------:R-:W-:-:S04]  /*00f0*/  LOP3.LUT R2, R2, 0xfffffffc, RZ, 0xc0, !PT ;  /* 0xfffffffc02027812 */ /* 0x000fc800078ec0ff */
[----:B------:R-:W-:Y:S02]  /*0100*/  IADD3 R13, R3, -R2, RZ ;  /* 0x80000002030d7210 */ /* 0x000fe40007ffe0ff */
[----:B------:R-:W1:Y:S03]  /*0110*/  LDC.64 R2, c[0x0][0x210] ;  /* 0x00008400ff027b82 */ /* 0x000e660000000a00 */
[----:B--2---:R-:W-:-:S06]  /*0120*/  IMAD.WIDE R6, R13, 0x4, R6 ;  /* 0x000000040d067825 */ /* 0x004fcc00078e0206 */
[----:B------:R-:W2:Y:S01]  /*0130*/  LDG.E.EL R6, desc[UR4][R6.64] ;  /* 0x0000000406067981 */ /* 0x000ea2000c2e1900 */
[----:B----4-:R-:W-:-:S04]  /*0140*/  IMAD.WIDE R4, R13, 0x4, R4 ;  /* 0x000000040d047825 */ /* 0x010fc800078e0204 */
[C---:B-----5:R-:W-:Y:S02]  /*0150*/  IMAD.WIDE R8, R13.reuse, 0x4, R8 ;  /* 0x000000040d087825 */ /* 0x060fe400078e0208 */
[----:B------:R3:W4:Y:S02]  /*0160*/  LDG.E.EL R5, desc[UR4][R4.64] ;  /* 0x0000000404057981 */ /* 0x000724000c2e1900 */
[----:B0-----:R-:W-:Y:S02]  /*0170*/  IMAD.WIDE R10, R13, 0x4, R10 ;  /* 0x000000040d0a7825 */ /* 0x001fe400078e020a */
[----:B------:R-:W5:Y:S02]  /*0180*/  LDG.E.EL R8, desc[UR4][R8.64] ;  /* 0x0000000408087981 */ /* 0x000f64000c2e1900 */
[C---:B-1----:R-:W-:Y:S02]  /*0190*/  IMAD.WIDE R2, R0.reuse, 0x4, R2 ;  /* 0x0000000400027825 */ /* 0x042fe400078e0202 */
[----:B------:R-:W5:Y:S04]  /*01a0*/  LDG.E.EL R11, desc[UR4][R10.64] ;  /* 0x000000040a0b7981 */ /* 0x000f68000c2e1900 */
[----:B------:R0:W4:Y:S01]  /*01b0*/  LDG.E R12, desc[UR4][R2.64] ;  /* 0x00000004020c7981 */ /* 0x000122000c1e1900 */
[----:B---3--:R-:W-:Y:S01]  /*01c0*/  HFMA2.MMA R4, -RZ, RZ, 1.625, 0 ;  /* 0x3e800000ff047435 */ /* 0x008fe200000001ff */
[----:B0-----:R-:W0:Y:S02]  /*01d0*/  LDC.64 R2, c[0x0][0x238] ;  /* 0x00008e00ff027b82 */ /* 0x001e240000000a00 */
[----:B0-----:R-:W-:-:S04]  /*01e0*/  IMAD.WIDE R2, R0, 0x4, R2 ;  /* 0x0000000400027825 */ /* 0x001fc800078e0202 */
[----:B--2---:R-:W-:-:S04]  /*01f0*/  FADD R6, R6, 0.0010000000474974513054 ;  /* 0x3a83126f06067421 */ /* 0x004fc80000000000 */
[----:B------:R-:W0:Y:S02]  /*0200*/  MUFU.SQRT R7, R6 ;  /* 0x0000000600077308 */ /* 0x000e240000002000 */
[C---:B0-----:R-:W-:Y:S02]  /*0210*/  FSETP.GT.AND P0, PT, R7.reuse, 8.50705917302346158658e+37, PT ;  /* 0x7e8000000700780b */ /* 0x041fe40003f04000 */
[----:B------:R-:W-:-:S11]  /*0220*/  FSETP.GEU.AND P1, PT, R7, 1.175494350822287508e-38, PT ;  /* 0x008000000700780b */ /* 0x000fd60003f2e000 */
[----:B------:R-:W-:-:S04]  /*0230*/  @P0 FMUL R7, R7, 0.25 ;  /* 0x3e80000007070820 */ /* 0x000fc80000400000 */
[----:B------:R-:W-:-:S06]  /*0240*/  @!P1 FMUL R7, R7, 16777216 ;  /* 0x4b80000007079820 */ /* 0x000fcc0000400000 */
[----:B------:R-:W0:Y:S01]  /*0250*/  MUFU.RCP R7, R7 ;  /* 0x0000000700077308 */ /* 0x000e220000001000 */
[----:B------:R-:W-:Y:S01]  /*0260*/  FSEL R4, R4, 1, P0 ;  /* 0x3f80000004047808 */ /* 0x000fe20000000000 */
[----:B----4-:R-:W-:-:S04]  /*0270*/  FADD R5, R12, -R5 ;  /* 0x800000050c057221 */ /* 0x010fc80000000000 */
[----:B------:R-:W-:-:S04]  /*0280*/  @!P1 FMUL R4, R4, 16777216 ;  /* 0x4b80000004049820 */ /* 0x000fc80000400000 */
[----:B0-----:R-:W-:-:S04]  /*0290*/  FMUL R4, R7, R4 ;  /* 0x0000000407047220 */ /* 0x001fc80000400000 */
[----:B------:R-:W-:-:S04]  /*02a0*/  FMUL R4, R5, R4 ;  /* 0x0000000405047220 */ /* 0x000fc80000400000 */
[----:B-----5:R-:W-:-:S05]  /*02b0*/  FFMA R4, R8, R4, R11 ;  /* 0x0000000408047223 */ /* 0x020fca000000000b */
[----:B------:R-:W-:-:S04]  /*02c0*/  FSETP.GEU.AND P0, PT, R4, RZ, PT ;  /* 0x000000ff0400720b */ /* 0x000fc80003f0e000 */
[----:B------:R-:W-:-:S05]  /*02d0*/  FSEL R5, R4, RZ, P0 ;  /* 0x000000ff04057208 */ /* 0x000fca0000000000 */
[----:B------:R-:W-:Y:S01]  /*02e0*/  STG.E desc[UR4][R2.64], R5 ;  /* 0x0000000502007986 */ /* 0x000fe2000c101904 */
[----:B------:R-:W-:Y:S05]  /*02f0*/  EXIT ;  /* 0x000000000000794d */ /* 0x000fea0003800000 */
.L_x_0:
[----:B------:R-:W-:-:S00]  /*0300*/  BRA `(.L_x_0) ;  /* 0xfffffffc00fc7947 */ /* 0x000fc0000383ffff */
[----:B------:R-:W-:-:S00]  /*0310*/  NOP ;  /* 0x0000000000007918 */ /* 0x000fc00000000000 */
        /* <DEDUP_REMOVED lines=14> */
.L_x_1:


//--------------------- .nv.global.init           --------------------------
	.section	.nv.global.init,"aw",@progbits
.nv.global.init:
	.type		_$_str,@object
	.size		_$_str,(_$_str_$_2 - _$_str)
_$_str:
        /*0000*/ 	.byte	0x5f, 0x5f, 0x43, 0x55, 0x44, 0x41, 0x5f, 0x46, 0x54, 0x5a, 0x00
	.type		_$_str_$_2,@object
	.size		_$_str_$_2,(.L_1 - _$_str_$_2)
_$_str_$_2:
        /*000b*/ 	.byte	0x5f, 0x5f, 0x43, 0x55, 0x44, 0x41, 0x5f, 0x50, 0x52, 0x45, 0x43, 0x5f, 0x53, 0x51, 0x52, 0x54
        /*001b*/ 	.byte	0x00
.L_1:


//--------------------- .nv.constant0.triton_poi_fused__native_batch_norm_legit_no_training_relu_0 --------------------------
	.section	.nv.constant0.triton_poi_fused__native_batch_norm_legit_no_training_relu_0,"a",@progbits
	.sectionflags	@""
	.align	4
.nv.constant0.triton_poi_fused__native_batch_norm_legit_no_training_relu_0:
	.zero		580
